//
// Generated by NVIDIA NVVM Compiler
//
// Compiler Build ID: CL-36424714
// Cuda compilation tools, release 13.0, V13.0.88
// Based on NVVM 20.0.0
//

.version 9.0
.target sm_100
.address_size 64

	// .globl	_Z11gemv_kernelPKfS0_Pfii

.visible .entry _Z11gemv_kernelPKfS0_Pfii(
	.param .u64 .ptr .align 1 _Z11gemv_kernelPKfS0_Pfii_param_0,
	.param .u64 .ptr .align 1 _Z11gemv_kernelPKfS0_Pfii_param_1,
	.param .u64 .ptr .align 1 _Z11gemv_kernelPKfS0_Pfii_param_2,
	.param .u32 _Z11gemv_kernelPKfS0_Pfii_param_3,
	.param .u32 _Z11gemv_kernelPKfS0_Pfii_param_4
)
{
	.reg .pred 	%p<11>;
	.reg .b32 	%r<38>;
	.reg .b32 	%f<112>;
	.reg .b64 	%rd<31>;

	ld.param.u64 	%rd11, [_Z11gemv_kernelPKfS0_Pfii_param_0];
	ld.param.u64 	%rd12, [_Z11gemv_kernelPKfS0_Pfii_param_1];
	ld.param.u64 	%rd10, [_Z11gemv_kernelPKfS0_Pfii_param_2];
	ld.param.u32 	%r24, [_Z11gemv_kernelPKfS0_Pfii_param_3];
	ld.param.u32 	%r23, [_Z11gemv_kernelPKfS0_Pfii_param_4];
	cvta.to.global.u64 	%rd1, %rd12;
	cvta.to.global.u64 	%rd2, %rd11;
	mov.u32 	%r25, %ctaid.x;
	mov.u32 	%r26, %ntid.x;
	mov.u32 	%r27, %tid.x;
	mad.lo.s32 	%r1, %r25, %r26, %r27;
	setp.ge.s32 	%p1, %r1, %r24;
	@%p1 bra 	$L__BB0_15;
	setp.lt.s32 	%p2, %r23, 1;
	mov.f32 	%f111, 0f00000000;
	@%p2 bra 	$L__BB0_14;
	mul.lo.s32 	%r2, %r23, %r1;
	and.b32  	%r3, %r23, 15;
	setp.lt.u32 	%p3, %r23, 16;
	mov.f32 	%f111, 0f00000000;
	mov.b32 	%r34, 0;
	@%p3 bra 	$L__BB0_5;
	and.b32  	%r34, %r23, 2147483632;
	neg.s32 	%r32, %r34;
	add.s64 	%rd3, %rd2, 32;
	add.s64 	%rd29, %rd1, 32;
	mov.f32 	%f111, 0f00000000;
	mov.u32 	%r31, %r2;
$L__BB0_4:
	.pragma "nounroll";
	mul.wide.s32 	%rd13, %r31, 4;
	add.s64 	%rd14, %rd3, %rd13;
	ld.global.f32 	%f18, [%rd14+-32];
	ld.global.f32 	%f19, [%rd29+-32];
	fma.rn.f32 	%f20, %f18, %f19, %f111;
	ld.global.f32 	%f21, [%rd14+-28];
	ld.global.f32 	%f22, [%rd29+-28];
	fma.rn.f32 	%f23, %f21, %f22, %f20;
	ld.global.f32 	%f24, [%rd14+-24];
	ld.global.f32 	%f25, [%rd29+-24];
	fma.rn.f32 	%f26, %f24, %f25, %f23;
	ld.global.f32 	%f27, [%rd14+-20];
	ld.global.f32 	%f28, [%rd29+-20];
	fma.rn.f32 	%f29, %f27, %f28, %f26;
	ld.global.f32 	%f30, [%rd14+-16];
	ld.global.f32 	%f31, [%rd29+-16];
	fma.rn.f32 	%f32, %f30, %f31, %f29;
	ld.global.f32 	%f33, [%rd14+-12];
	ld.global.f32 	%f34, [%rd29+-12];
	fma.rn.f32 	%f35, %f33, %f34, %f32;
	ld.global.f32 	%f36, [%rd14+-8];
	ld.global.f32 	%f37, [%rd29+-8];
	fma.rn.f32 	%f38, %f36, %f37, %f35;
	ld.global.f32 	%f39, [%rd14+-4];
	ld.global.f32 	%f40, [%rd29+-4];
	fma.rn.f32 	%f41, %f39, %f40, %f38;
	ld.global.f32 	%f42, [%rd14];
	ld.global.f32 	%f43, [%rd29];
	fma.rn.f32 	%f44, %f42, %f43, %f41;
	ld.global.f32 	%f45, [%rd14+4];
	ld.global.f32 	%f46, [%rd29+4];
	fma.rn.f32 	%f47, %f45, %f46, %f44;
	ld.global.f32 	%f48, [%rd14+8];
	ld.global.f32 	%f49, [%rd29+8];
	fma.rn.f32 	%f50, %f48, %f49, %f47;
	ld.global.f32 	%f51, [%rd14+12];
	ld.global.f32 	%f52, [%rd29+12];
	fma.rn.f32 	%f53, %f51, %f52, %f50;
	ld.global.f32 	%f54, [%rd14+16];
	ld.global.f32 	%f55, [%rd29+16];
	fma.rn.f32 	%f56, %f54, %f55, %f53;
	ld.global.f32 	%f57, [%rd14+20];
	ld.global.f32 	%f58, [%rd29+20];
	fma.rn.f32 	%f59, %f57, %f58, %f56;
	ld.global.f32 	%f60, [%rd14+24];
	ld.global.f32 	%f61, [%rd29+24];
	fma.rn.f32 	%f62, %f60, %f61, %f59;
	ld.global.f32 	%f63, [%rd14+28];
	ld.global.f32 	%f64, [%rd29+28];
	fma.rn.f32 	%f111, %f63, %f64, %f62;
	add.s32 	%r32, %r32, 16;
	add.s32 	%r31, %r31, 16;
	add.s64 	%rd29, %rd29, 64;
	setp.ne.s32 	%p4, %r32, 0;
	@%p4 bra 	$L__BB0_4;
$L__BB0_5:
	setp.eq.s32 	%p5, %r3, 0;
	@%p5 bra 	$L__BB0_14;
	and.b32  	%r11, %r23, 7;
	setp.lt.u32 	%p6, %r3, 8;
	@%p6 bra 	$L__BB0_8;
	add.s32 	%r29, %r34, %r2;
	mul.wide.s32 	%rd15, %r29, 4;
	add.s64 	%rd16, %rd2, %rd15;
	ld.global.f32 	%f66, [%rd16];
	mul.wide.u32 	%rd17, %r34, 4;
	add.s64 	%rd18, %rd1, %rd17;
	ld.global.f32 	%f67, [%rd18];
	fma.rn.f32 	%f68, %f66, %f67, %f111;
	ld.global.f32 	%f69, [%rd16+4];
	ld.global.f32 	%f70, [%rd18+4];
	fma.rn.f32 	%f71, %f69, %f70, %f68;
	ld.global.f32 	%f72, [%rd16+8];
	ld.global.f32 	%f73, [%rd18+8];
	fma.rn.f32 	%f74, %f72, %f73, %f71;
	ld.global.f32 	%f75, [%rd16+12];
	ld.global.f32 	%f76, [%rd18+12];
	fma.rn.f32 	%f77, %f75, %f76, %f74;
	ld.global.f32 	%f78, [%rd16+16];
	ld.global.f32 	%f79, [%rd18+16];
	fma.rn.f32 	%f80, %f78, %f79, %f77;
	ld.global.f32 	%f81, [%rd16+20];
	ld.global.f32 	%f82, [%rd18+20];
	fma.rn.f32 	%f83, %f81, %f82, %f80;
	ld.global.f32 	%f84, [%rd16+24];
	ld.global.f32 	%f85, [%rd18+24];
	fma.rn.f32 	%f86, %f84, %f85, %f83;
	ld.global.f32 	%f87, [%rd16+28];
	ld.global.f32 	%f88, [%rd18+28];
	fma.rn.f32 	%f111, %f87, %f88, %f86;
	add.s32 	%r34, %r34, 8;
$L__BB0_8:
	setp.eq.s32 	%p7, %r11, 0;
	@%p7 bra 	$L__BB0_14;
	and.b32  	%r14, %r23, 3;
	setp.lt.u32 	%p8, %r11, 4;
	@%p8 bra 	$L__BB0_11;
	add.s32 	%r30, %r34, %r2;
	mul.wide.s32 	%rd19, %r30, 4;
	add.s64 	%rd20, %rd2, %rd19;
	ld.global.f32 	%f90, [%rd20];
	mul.wide.u32 	%rd21, %r34, 4;
	add.s64 	%rd22, %rd1, %rd21;
	ld.global.f32 	%f91, [%rd22];
	fma.rn.f32 	%f92, %f90, %f91, %f111;
	ld.global.f32 	%f93, [%rd20+4];
	ld.global.f32 	%f94, [%rd22+4];
	fma.rn.f32 	%f95, %f93, %f94, %f92;
	ld.global.f32 	%f96, [%rd20+8];
	ld.global.f32 	%f97, [%rd22+8];
	fma.rn.f32 	%f98, %f96, %f97, %f95;
	ld.global.f32 	%f99, [%rd20+12];
	ld.global.f32 	%f100, [%rd22+12];
	fma.rn.f32 	%f111, %f99, %f100, %f98;
	add.s32 	%r34, %r34, 4;
$L__BB0_11:
	setp.eq.s32 	%p9, %r14, 0;
	@%p9 bra 	$L__BB0_14;
	mul.wide.u32 	%rd23, %r34, 4;
	add.s64 	%rd30, %rd1, %rd23;
	add.s32 	%r37, %r34, %r2;
	neg.s32 	%r36, %r14;
$L__BB0_13:
	.pragma "nounroll";
	mul.wide.s32 	%rd24, %r37, 4;
	add.s64 	%rd25, %rd2, %rd24;
	ld.global.f32 	%f101, [%rd25];
	ld.global.f32 	%f102, [%rd30];
	fma.rn.f32 	%f111, %f101, %f102, %f111;
	add.s64 	%rd30, %rd30, 4;
	add.s32 	%r37, %r37, 1;
	add.s32 	%r36, %r36, 1;
	setp.ne.s32 	%p10, %r36, 0;
	@%p10 bra 	$L__BB0_13;
$L__BB0_14:
	cvta.to.global.u64 	%rd26, %rd10;
	mul.wide.s32 	%rd27, %r1, 4;
	add.s64 	%rd28, %rd26, %rd27;
	st.global.f32 	[%rd28], %f111;
$L__BB0_15:
	ret;

}


// ===== COMPILED SASS (sm_100) =====

	.target	sm_100

	.elftype	@"ET_EXEC"


//--------------------- .note.nv.tkinfo           --------------------------
	.section	.note.nv.tkinfo,"",@"SHT_NOTE"
	.sectionflags	@"SHF_NOTE_NV_TKINFO"
	.tkinfo
        /*0018*/ 	.word	0x00000002
        /*0030*/ 	.string	""
        /*0030*/ 	.string	"ptxas"
        /*0030*/ 	.string	"Cuda compilation tools, release 13.0, V13.0.88"
        /*0030*/ 	.string	"Build cuda_13.0.r13.0/compiler.36424714_0"
        /*0030*/ 	.string	"-arch sm_100 -m 64 "



//--------------------- .note.nv.cuinfo           --------------------------
	.section	.note.nv.cuinfo,"",@"SHT_NOTE"
	.sectionflags	@"SHF_NOTE_NV_CUINFO"
        /*0018*/ 	.short	0x0002
        /*001a*/ 	.short	0x0064
        /*001c*/ 	.short	0x0082
	.zero		2


//--------------------- .nv.info                  --------------------------
	.section	.nv.info,"",@"SHT_CUDA_INFO"
	.align	4


	//----- nvinfo : EIATTR_REGCOUNT
	.align		4
        /*0000*/ 	.byte	0x04, 0x2f
        /*0002*/ 	.short	(.L_1 - .L_0)
	.align		4
.L_0:
        /*0004*/ 	.word	index@(_Z11gemv_kernelPKfS0_Pfii)
        /*0008*/ 	.word	0x0000001e


	//----- nvinfo : EIATTR_FRAME_SIZE
	.align		4
.L_1:
        /*000c*/ 	.byte	0x04, 0x11
        /*000e*/ 	.short	(.L_3 - .L_2)
	.align		4
.L_2:
        /*0010*/ 	.word	index@(_Z11gemv_kernelPKfS0_Pfii)
        /*0014*/ 	.word	0x00000000


	//----- nvinfo : EIATTR_MIN_STACK_SIZE
	.align		4
.L_3:
        /*0018*/ 	.byte	0x04, 0x12
        /*001a*/ 	.short	(.L_5 - .L_4)
	.align		4
.L_4:
        /*001c*/ 	.word	index@(_Z11gemv_kernelPKfS0_Pfii)
        /*0020*/ 	.word	0x00000000
.L_5:


//--------------------- .nv.compat                --------------------------
	.section	.nv.compat,"",@"SHT_CUDA_COMPAT_INFO"
	.align	4
        /*0000*/ 	.byte	0x02, 0x09, 0x00, 0x00, 0x02, 0x02, 0x01, 0x00, 0x02, 0x05, 0x05, 0x00, 0x03, 0x07, 0x01, 0x01
        /*0010*/ 	.byte	0x02, 0x03, 0x00, 0x00, 0x02, 0x06, 0x01, 0x00, 0x04, 0x0b, 0x08, 0x00, 0x09, 0x00, 0x00, 0x00
        /*0020*/ 	.byte	0x00, 0x00, 0x00, 0x00


//--------------------- .nv.info._Z11gemv_kernelPKfS0_Pfii --------------------------
	.section	.nv.info._Z11gemv_kernelPKfS0_Pfii,"",@"SHT_CUDA_INFO"
	.sectionflags	@""
	.align	4


	//----- nvinfo : EIATTR_CUDA_API_VERSION
	.align		4
        /*0000*/ 	.byte	0x04, 0x37
        /*0002*/ 	.short	(.L_7 - .L_6)
.L_6:
        /*0004*/ 	.word	0x00000082


	//----- nvinfo : EIATTR_KPARAM_INFO
	.align		4
.L_7:
        /*0008*/ 	.byte	0x04, 0x17
        /*000a*/ 	.short	(.L_9 - .L_8)
.L_8:
        /*000c*/ 	.word	0x00000000
        /*0010*/ 	.short	0x0004
        /*0012*/ 	.short	0x001c
        /*0014*/ 	.byte	0x00, 0xf0, 0x11, 0x00


	//----- nvinfo : EIATTR_KPARAM_INFO
	.align		4
.L_9:
        /*0018*/ 	.byte	0x04, 0x17
        /*001a*/ 	.short	(.L_11 - .L_10)
.L_10:
        /*001c*/ 	.word	0x00000000
        /*0020*/ 	.short	0x0003
        /*0022*/ 	.short	0x0018
        /*0024*/ 	.byte	0x00, 0xf0, 0x11, 0x00


	//----- nvinfo : EIATTR_KPARAM_INFO
	.align		4
.L_11:
        /*0028*/ 	.byte	0x04, 0x17
        /*002a*/ 	.short	(.L_13 - .L_12)
.L_12:
        /*002c*/ 	.word	0x00000000
        /*0030*/ 	.short	0x0002
        /*0032*/ 	.short	0x0010
        /*0034*/ 	.byte	0x00, 0xf5, 0x21, 0x00


	//----- nvinfo : EIATTR_KPARAM_INFO
	.align		4
.L_13:
        /*0038*/ 	.byte	0x04, 0x17
        /*003a*/ 	.short	(.L_15 - .L_14)
.L_14:
        /*003c*/ 	.word	0x00000000
        /*0040*/ 	.short	0x0001
        /*0042*/ 	.short	0x0008
        /*0044*/ 	.byte	0x00, 0xf5, 0x21, 0x00


	//----- nvinfo : EIATTR_KPARAM_INFO
	.align		4
.L_15:
        /*0048*/ 	.byte	0x04, 0x17
        /*004a*/ 	.short	(.L_17 - .L_16)
.L_16:
        /*004c*/ 	.word	0x00000000
        /*0050*/ 	.short	0x0000
        /*0052*/ 	.short	0x0000
        /*0054*/ 	.byte	0x00, 0xf5, 0x21, 0x00


	//----- nvinfo : EIATTR_SPARSE_MMA_MASK
	.align		4
.L_17:
        /*0058*/ 	.byte	0x03, 0x50
        /*005a*/ 	.short	0x0000


	//----- nvinfo : EIATTR_MAXREG_COUNT
	.align		4
        /*005c*/ 	.byte	0x03, 0x1b
        /*005e*/ 	.short	0x00ff


	//----- nvinfo : EIATTR_MERCURY_ISA_VERSION
	.align		4
        /*0060*/ 	.byte	0x03, 0x5f
        /*0062*/ 	.short	0x0101


	//----- nvinfo : EIATTR_VRC_CTA_INIT_COUNT
	.align		4
        /*0064*/ 	.byte	0x02, 0x4a
	.zero		1
	.zero		1


	//----- nvinfo : EIATTR_EXIT_INSTR_OFFSETS
	.align		4
        /*0068*/ 	.byte	0x04, 0x1c
        /*006a*/ 	.short	(.L_19 - .L_18)


	//   ....[0]....
.L_18:
        /*006c*/ 	.word	0x00000070


	//   ....[1]....
        /*0070*/ 	.word	0x00000a90


	//----- nvinfo : EIATTR_CBANK_PARAM_SIZE
	.align		4
.L_19:
        /*0074*/ 	.byte	0x03, 0x19
        /*0076*/ 	.short	0x0020


	//----- nvinfo : EIATTR_PARAM_CBANK
	.align		4
        /*0078*/ 	.byte	0x04, 0x0a
        /*007a*/ 	.short	(.L_21 - .L_20)
	.align		4
.L_20:
        /*007c*/ 	.word	index@(.nv.constant0._Z11gemv_kernelPKfS0_Pfii)
        /*0080*/ 	.short	0x0380
        /*0082*/ 	.short	0x0020


	//----- nvinfo : EIATTR_SW_WAR
	.align		4
.L_21:
        /*0084*/ 	.byte	0x04, 0x36
        /*0086*/ 	.short	(.L_23 - .L_22)
.L_22:
        /*0088*/ 	.word	0x00000008
.L_23:


//--------------------- .nv.callgraph             --------------------------
	.section	.nv.callgraph,"",@"SHT_CUDA_CALLGRAPH"
	.align	4
	.sectionentsize	8
	.align		4
        /*0000*/ 	.word	0x00000000
	.align		4
        /*0004*/ 	.word	0xffffffff
	.align		4
        /*0008*/ 	.word	0x00000000
	.align		4
        /*000c*/ 	.word	0xfffffffe
	.align		4
        /*0010*/ 	.word	0x00000000
	.align		4
        /*0014*/ 	.word	0xfffffffd
	.align		4
        /*0018*/ 	.word	0x00000000
	.align		4
        /*001c*/ 	.word	0xfffffffc


//--------------------- .text._Z11gemv_kernelPKfS0_Pfii --------------------------
	.section	.text._Z11gemv_kernelPKfS0_Pfii,"ax",@progbits
	.align	128
        .global         _Z11gemv_kernelPKfS0_Pfii
        .type           _Z11gemv_kernelPKfS0_Pfii,@function
        .size           _Z11gemv_kernelPKfS0_Pfii,(.L_x_7 - _Z11gemv_kernelPKfS0_Pfii)
        .other          _Z11gemv_kernelPKfS0_Pfii,@"STO_CUDA_ENTRY STV_DEFAULT"
_Z11gemv_kernelPKfS0_Pfii:
.text._Z11gemv_kernelPKfS0_Pfii:
[----:B------:R-:W-:Y:S01]  /*0000*/  LDC R1, c[0x0][0x37c] ;  /* 0x0000df00ff017b82 */ /* 0x000fe20000000800 */
[----:B------:R-:W0:Y:S07]  /*0010*/  S2R R3, SR_TID.X ;  /* 0x0000000000037919 */ /* 0x000e2e0000002100 */
[----:B------:R-:W0:Y:S01]  /*0020*/  S2UR UR4, SR_CTAID.X ;  /* 0x00000000000479c3 */ /* 0x000e220000002500 */
[----:B------:R-:W1:Y:S07]  /*0030*/  LDCU UR5, c[0x0][0x398] ;  /* 0x00007300ff0577ac */ /* 0x000e6e0008000800 */
[----:B------:R-:W0:Y:S02]  /*0040*/  LDC R0, c[0x0][0x360] ;  /* 0x0000d800ff007b82 */ /* 0x000e240000000800 */
[----:B0-----:R-:W-:-:S05]  /*0050*/  IMAD R0, R0, UR4, R3 ;  /* 0x0000000400007c24 */ /* 0x001fca000f8e0203 */
[----:B-1----:R-:W-:-:S13]  /*0060*/  ISETP.GE.AND P0, PT, R0, UR5, PT ;  /* 0x0000000500007c0c */ /* 0x002fda000bf06270 */
[----:B------:R-:W-:Y:S05]  /*0070*/  @P0 EXIT ;  /* 0x000000000000094d */ /* 0x000fea0003800000 */
[----:B------:R-:W0:Y:S01]  /*0080*/  LDCU UR8, c[0x0][0x39c] ;  /* 0x00007380ff0877ac */ /* 0x000e220008000800 */
[----:B------:R-:W-:Y:S01]  /*0090*/  HFMA2 R15, -RZ, RZ, 0, 0 ;  /* 0x00000000ff0f7431 */ /* 0x000fe200000001ff */
[----:B------:R-:W1:Y:S01]  /*00a0*/  LDCU.64 UR16, c[0x0][0x358] ;  /* 0x00006b00ff1077ac */ /* 0x000e620008000a00 */
[----:B0-----:R-:W-:-:S09]  /*00b0*/  UISETP.GE.AND UP0, UPT, UR8, 0x1, UPT ;  /* 0x000000010800788c */ /* 0x001fd2000bf06270 */
[----:B-1----:R-:W-:Y:S05]  /*00c0*/  BRA.U !UP0, `(.L_x_0) ;  /* 0x0000000908647547 */ /* 0x002fea000b800000 */
[----:B------:R-:W-:Y:S02]  /*00d0*/  UISETP.GE.U32.AND UP1, UPT, UR8, 0x10, UPT ;  /* 0x000000100800788c */ /* 0x000fe4000bf26070 */
[----:B------:R-:W-:Y:S01]  /*00e0*/  IMAD R7, R0, UR8, RZ ;  /* 0x0000000800077c24 */ /* 0x000fe2000f8e02ff */
[----:B------:R-:W-:Y:S01]  /*00f0*/  ULOP3.LUT UR9, UR8, 0xf, URZ, 0xc0, !UPT ;  /* 0x0000000f08097892 */ /* 0x000fe2000f8ec0ff */
[----:B------:R-:W-:Y:S02]  /*0100*/  MOV R15, RZ ;  /* 0x000000ff000f7202 */ /* 0x000fe40000000f00 */
[----:B------:R-:W-:Y:S01]  /*0110*/  MOV R8, RZ ;  /* 0x000000ff00087202 */ /* 0x000fe20000000f00 */
[----:B------:R-:W-:Y:S02]  /*0120*/  UISETP.NE.AND UP0, UPT, UR9, URZ, UPT ;  /* 0x000000ff0900728c */ /* 0x000fe4000bf05270 */
[----:B------:R-:W-:Y:S09]  /*0130*/  BRA.U !UP1, `(.L_x_1) ;  /* 0x0000000509147547 */ /* 0x000ff2000b800000 */
[----:B------:R-:W0:Y:S01]  /*0140*/  LDCU.128 UR12, c[0x0][0x380] ;  /* 0x00007000ff0c77ac */ /* 0x000e220008000c00 */
[----:B------:R-:W-:Y:S02]  /*0150*/  MOV R15, RZ ;  /* 0x000000ff000f7202 */ /* 0x000fe40000000f00 */
[----:B------:R-:W-:Y:S01]  /*0160*/  MOV R6, R7 ;  /* 0x0000000700067202 */ /* 0x000fe20000000f00 */
[----:B------:R-:W-:-:S04]  /*0170*/  ULOP3.LUT UR10, UR8, 0x7ffffff0, URZ, 0xc0, !UPT ;  /* 0x7ffffff0080a7892 */ /* 0x000fc8000f8ec0ff */
[----:B------:R-:W-:Y:S02]  /*0180*/  UIADD3 UR11, UPT, UPT, -UR10, URZ, URZ ;  /* 0x000000ff0a0b7290 */ /* 0x000fe4000fffe1ff */
[----:B------:R-:W-:Y:S01]  /*0190*/  MOV R8, UR10 ;  /* 0x0000000a00087c02 */ /* 0x000fe20008000f00 */
[----:B0-----:R-:W-:Y:S02]  /*01a0*/  UIADD3 UR4, UP2, UPT, UR14, 0x20, URZ ;  /* 0x000000200e047890 */ /* 0x001fe4000ff5e0ff */
[----:B------:R-:W-:Y:S02]  /*01b0*/  UIADD3 UR6, UP1, UPT, UR12, 0x20, URZ ;  /* 0x000000200c067890 */ /* 0x000fe4000ff3e0ff */
[----:B------:R-:W-:Y:S02]  /*01c0*/  UIADD3.X UR5, UPT, UPT, URZ, UR15, URZ, UP2, !UPT ;  /* 0x0000000fff057290 */ /* 0x000fe400097fe4ff */
[----:B------:R-:W-:Y:S01]  /*01d0*/  MOV R2, UR4 ;  /* 0x0000000400027c02 */ /* 0x000fe20008000f00 */
[----:B------:R-:W-:-:S03]  /*01e0*/  UIADD3.X UR7, UPT, UPT, URZ, UR13, URZ, UP1, !UPT ;  /* 0x0000000dff077290 */ /* 0x000fc60008ffe4ff */
[----:B------:R-:W-:-:S09]  /*01f0*/  MOV R3, UR5 ;  /* 0x0000000500037c02 */ /* 0x000fd20008000f00 */
.L_x_2:
[----:B------:R-:W-:Y:S01]  /*0200*/  MOV R4, UR6 ;  /* 0x0000000600047c02 */ /* 0x000fe20008000f00 */
[----:B------:R-:W2:Y:S01]  /*0210*/  LDG.E R17, desc[UR16][R2.64+-0x20] ;  /* 0xffffe01002117981 */ /* 0x000ea2000c1e1900 */
[----:B------:R-:W-:-:S03]  /*0220*/  MOV R5, UR7 ;  /* 0x0000000700057c02 */ /* 0x000fc60008000f00 */
[----:B------:R-:W3:Y:S01]  /*0230*/  LDG.E R25, desc[UR16][R2.64+-0x1c] ;  /* 0xffffe41002197981 */ /* 0x000ee2000c1e1900 */
[----:B------:R-:W-:-:S03]  /*0240*/  IMAD.WIDE R4, R6, 0x4, R4 ;  /* 0x0000000406047825 */ /* 0x000fc600078e0204 */
[----:B------:R-:W4:Y:S04]  /*0250*/  LDG.E R19, desc[UR16][R2.64+-0x18] ;  /* 0xffffe81002137981 */ /* 0x000f28000c1e1900 */
[----:B------:R-:W2:Y:S04]  /*0260*/  LDG.E R16, desc[UR16][R4.64+-0x20] ;  /* 0xffffe01004107981 */ /* 0x000ea8000c1e1900 */
[----:B------:R-:W3:Y:S04]  /*0270*/  LDG.E R18, desc[UR16][R4.64+-0x1c] ;  /* 0xffffe41004127981 */ /* 0x000ee8000c1e1900 */
[----:B------:R-:W4:Y:S04]  /*0280*/  LDG.E R20, desc[UR16][R4.64+-0x18] ;  /* 0xffffe81004147981 */ /* 0x000f28000c1e1900 */
[----:B------:R-:W5:Y:S04]  /*0290*/  LDG.E R22, desc[UR16][R2.64+-0x14] ;  /* 0xffffec1002167981 */ /* 0x000f68000c1e1900 */
        /* <DEDUP_REMOVED lines=8> */
[----:B------:R-:W5:Y:S01]  /*0320*/  LDG.E R14, desc[UR16][R4.64+-0x4] ;  /* 0xfffffc10040e7981 */ /* 0x000f62000c1e1900 */
[----:B--2---:R-:W-:-:S03]  /*0330*/  FFMA R17, R16, R17, R15 ;  /* 0x0000001110117223 */ /* 0x004fc6000000000f */
[----:B------:R-:W2:Y:S04]  /*0340*/  LDG.E R15, desc[UR16][R2.64] ;  /* 0x00000010020f7981 */ /* 0x000ea8000c1e1900 */
[----:B------:R-:W2:Y:S01]  /*0350*/  LDG.E R16, desc[UR16][R4.64] ;  /* 0x0000001004107981 */ /* 0x000ea2000c1e1900 */
[----:B---3--:R-:W-:-:S03]  /*0360*/  FFMA R25, R18, R25, R17 ;  /* 0x0000001912197223 */ /* 0x008fc60000000011 */
[----:B------:R-:W3:Y:S01]  /*0370*/  LDG.E R17, desc[UR16][R2.64+0x4] ;  /* 0x0000041002117981 */ /* 0x000ee2000c1e1900 */
[----:B----4-:R-:W-:-:S03]  /*0380*/  FFMA R26, R20, R19, R25 ;  /* 0x00000013141a7223 */ /* 0x010fc60000000019 */
[----:B------:R-:W3:Y:S04]  /*0390*/  LDG.E R18, desc[UR16][R4.64+0x4] ;  /* 0x0000041004127981 */ /* 0x000ee8000c1e1900 */
[----:B------:R-:W4:Y:S01]  /*03a0*/  LDG.E R20, desc[UR16][R2.64+0x8] ;  /* 0x0000081002147981 */ /* 0x000f22000c1e1900 */
[----:B-----5:R-:W-:-:S03]  /*03b0*/  FFMA R25, R21, R22, R26 ;  /* 0x0000001615197223 */ /* 0x020fc6000000001a */
[----:B------:R-:W4:Y:S04]  /*03c0*/  LDG.E R19, desc[UR16][R4.64+0x8] ;  /* 0x0000081004137981 */ /* 0x000f28000c1e1900 */
[----:B------:R-:W5:Y:S01]  /*03d0*/  LDG.E R22, desc[UR16][R2.64+0xc] ;  /* 0x00000c1002167981 */ /* 0x000f62000c1e1900 */
[----:B------:R-:W-:-:S03]  /*03e0*/  FFMA R25, R24, R23, R25 ;  /* 0x0000001718197223 */ /* 0x000fc60000000019 */
[----:B------:R-:W5:Y:S04]  /*03f0*/  LDG.E R21, desc[UR16][R4.64+0xc] ;  /* 0x00000c1004157981 */ /* 0x000f68000c1e1900 */
[----:B------:R-:W5:Y:S01]  /*0400*/  LDG.E R24, desc[UR16][R2.64+0x10] ;  /* 0x0000101002187981 */ /* 0x000f62000c1e1900 */
[----:B------:R-:W-:-:S03]  /*0410*/  FFMA R25, R10, R9, R25 ;  /* 0x000000090a197223 */ /* 0x000fc60000000019 */
[----:B------:R-:W5:Y:S04]  /*0420*/  LDG.E R23, desc[UR16][R4.64+0x10] ;  /* 0x0000101004177981 */ /* 0x000f68000c1e1900 */
[----:B------:R-:W5:Y:S01]  /*0430*/  LDG.E R10, desc[UR16][R2.64+0x14] ;  /* 0x00001410020a7981 */ /* 0x000f62000c1e1900 */
[----:B------:R-:W-:-:S03]  /*0440*/  FFMA R27, R12, R11, R25 ;  /* 0x0000000b0c1b7223 */ /* 0x000fc60000000019 */
[----:B------:R-:W5:Y:S04]  /*0450*/  LDG.E R9, desc[UR16][R4.64+0x14] ;  /* 0x0000141004097981 */ /* 0x000f68000c1e1900 */
[----:B------:R-:W5:Y:S04]  /*0460*/  LDG.E R11, desc[UR16][R2.64+0x18] ;  /* 0x00001810020b7981 */ /* 0x000f68000c1e1900 */
[----:B------:R-:W5:Y:S04]  /*0470*/  LDG.E R12, desc[UR16][R4.64+0x18] ;  /* 0x00001810040c7981 */ /* 0x000f68000c1e1900 */
[----:B------:R-:W5:Y:S04]  /*0480*/  LDG.E R25, desc[UR16][R4.64+0x1c] ;  /* 0x00001c1004197981 */ /* 0x000f68000c1e1900 */
[----:B------:R0:W5:Y:S01]  /*0490*/  LDG.E R26, desc[UR16][R2.64+0x1c] ;  /* 0x00001c10021a7981 */ /* 0x000162000c1e1900 */
[----:B------:R-:W-:Y:S01]  /*04a0*/  FFMA R13, R14, R13, R27 ;  /* 0x0000000d0e0d7223 */ /* 0x000fe2000000001b */
[----:B------:R-:W-:-:S04]  /*04b0*/  UIADD3 UR11, UPT, UPT, UR11, 0x10, URZ ;  /* 0x000000100b0b7890 */ /* 0x000fc8000fffe0ff */
[----:B------:R-:W-:Y:S01]  /*04c0*/  UISETP.NE.AND UP1, UPT, UR11, URZ, UPT ;  /* 0x000000ff0b00728c */ /* 0x000fe2000bf25270 */
[----:B0-----:R-:W-:Y:S02]  /*04d0*/  IADD3 R2, P0, PT, R2, 0x40, RZ ;  /* 0x0000004002027810 */ /* 0x001fe40007f1e0ff */
[----:B------:R-:W-:Y:S02]  /*04e0*/  IADD3 R6, PT, PT, R6, 0x10, RZ ;  /* 0x0000001006067810 */ /* 0x000fe40007ffe0ff */
[----:B------:R-:W-:Y:S01]  /*04f0*/  IADD3.X R3, PT, PT, RZ, R3, RZ, P0, !PT ;  /* 0x00000003ff037210 */ /* 0x000fe200007fe4ff */
[----:B--2---:R-:W-:-:S04]  /*0500*/  FFMA R13, R16, R15, R13 ;  /* 0x0000000f100d7223 */ /* 0x004fc8000000000d */
[----:B---3--:R-:W-:-:S04]  /*0510*/  FFMA R18, R18, R17, R13 ;  /* 0x0000001112127223 */ /* 0x008fc8000000000d */
[----:B----4-:R-:W-:-:S04]  /*0520*/  FFMA R18, R19, R20, R18 ;  /* 0x0000001413127223 */ /* 0x010fc80000000012 */
[----:B-----5:R-:W-:-:S04]  /*0530*/  FFMA R18, R21, R22, R18 ;  /* 0x0000001615127223 */ /* 0x020fc80000000012 */
[----:B------:R-:W-:-:S04]  /*0540*/  FFMA R18, R23, R24, R18 ;  /* 0x0000001817127223 */ /* 0x000fc80000000012 */
[----:B------:R-:W-:-:S04]  /*0550*/  FFMA R9, R9, R10, R18 ;  /* 0x0000000a09097223 */ /* 0x000fc80000000012 */
[----:B------:R-:W-:-:S04]  /*0560*/  FFMA R12, R12, R11, R9 ;  /* 0x0000000b0c0c7223 */ /* 0x000fc80000000009 */
[----:B------:R-:W-:Y:S01]  /*0570*/  FFMA R15, R25, R26, R12 ;  /* 0x0000001a190f7223 */ /* 0x000fe2000000000c */
[----:B------:R-:W-:Y:S06]  /*0580*/  BRA.U UP1, `(.L_x_2) ;  /* 0xfffffffd011c7547 */ /* 0x000fec000b83ffff */
.L_x_1:
[----:B------:R-:W-:Y:S05]  /*0590*/  BRA.U !UP0, `(.L_x_0) ;  /* 0x0000000508307547 */ /* 0x000fea000b800000 */
[----:B------:R-:W-:Y:S02]  /*05a0*/  UISETP.GE.U32.AND UP0, UPT, UR9, 0x8, UPT ;  /* 0x000000080900788c */ /* 0x000fe4000bf06070 */
[----:B------:R-:W-:-:S04]  /*05b0*/  ULOP3.LUT UR5, UR8, 0x7, URZ, 0xc0, !UPT ;  /* 0x0000000708057892 */ /* 0x000fc8000f8ec0ff */
[----:B------:R-:W-:-:S03]  /*05c0*/  UISETP.NE.AND UP1, UPT, UR5, URZ, UPT ;  /* 0x000000ff0500728c */ /* 0x000fc6000bf25270 */
[----:B------:R-:W-:Y:S08]  /*05d0*/  BRA.U !UP0, `(.L_x_3) ;  /* 0x0000000108787547 */ /* 0x000ff0000b800000 */
[----:B------:R-:W0:Y:S01]  /*05e0*/  LDC.64 R2, c[0x0][0x380] ;  /* 0x0000e000ff027b82 */ /* 0x000e220000000a00 */
[----:B------:R-:W-:-:S07]  /*05f0*/  IADD3 R9, PT, PT, R7, R8, RZ ;  /* 0x0000000807097210 */ /* 0x000fce0007ffe0ff */
[----:B------:R-:W1:Y:S01]  /*0600*/  LDC.64 R4, c[0x0][0x388] ;  /* 0x0000e200ff047b82 */ /* 0x000e620000000a00 */
[----:B0-----:R-:W-:-:S05]  /*0610*/  IMAD.WIDE R2, R9, 0x4, R2 ;  /* 0x0000000409027825 */ /* 0x001fca00078e0202 */
[----:B------:R-:W2:Y:S01]  /*0620*/  LDG.E R10, desc[UR16][R2.64] ;  /* 0x00000010020a7981 */ /* 0x000ea2000c1e1900 */
[----:B-1----:R-:W-:-:S03]  /*0630*/  IMAD.WIDE.U32 R4, R8, 0x4, R4 ;  /* 0x0000000408047825 */ /* 0x002fc600078e0004 */
[----:B------:R-:W3:Y:S04]  /*0640*/  LDG.E R13, desc[UR16][R2.64+0x4] ;  /* 0x00000410020d7981 */ /* 0x000ee8000c1e1900 */
[----:B------:R-:W2:Y:S04]  /*0650*/  LDG.E R11, desc[UR16][R4.64] ;  /* 0x00000010040b7981 */ /* 0x000ea8000c1e1900 */
[----:B------:R-:W3:Y:S04]  /*0660*/  LDG.E R12, desc[UR16][R4.64+0x4] ;  /* 0x00000410040c7981 */ /* 0x000ee8000c1e1900 */
[----:B------:R-:W4:Y:S04]  /*0670*/  LDG.E R17, desc[UR16][R2.64+0x8] ;  /* 0x0000081002117981 */ /* 0x000f28000c1e1900 */
        /* <DEDUP_REMOVED lines=11> */
[----:B------:R-:W-:Y:S01]  /*0730*/  IADD3 R8, PT, PT, R8, 0x8, RZ ;  /* 0x0000000808087810 */ /* 0x000fe20007ffe0ff */
[----:B--2---:R-:W-:-:S04]  /*0740*/  FFMA R10, R10, R11, R15 ;  /* 0x0000000b0a0a7223 */ /* 0x004fc8000000000f */
[----:B---3--:R-:W-:-:S04]  /*0750*/  FFMA R10, R13, R12, R10 ;  /* 0x0000000c0d0a7223 */ /* 0x008fc8000000000a */
[----:B----4-:R-:W-:-:S04]  /*0760*/  FFMA R10, R17, R14, R10 ;  /* 0x0000000e110a7223 */ /* 0x010fc8000000000a */
[----:B-----5:R-:W-:-:S04]  /*0770*/  FFMA R10, R19, R16, R10 ;  /* 0x00000010130a7223 */ /* 0x020fc8000000000a */
[----:B------:R-:W-:-:S04]  /*0780*/  FFMA R10, R21, R18, R10 ;  /* 0x00000012150a7223 */ /* 0x000fc8000000000a */
[----:B------:R-:W-:-:S04]  /*0790*/  FFMA R23, R23, R20, R10 ;  /* 0x0000001417177223 */ /* 0x000fc8000000000a */
[----:B------:R-:W-:-:S04]  /*07a0*/  FFMA R6, R6, R9, R23 ;  /* 0x0000000906067223 */ /* 0x000fc80000000017 */
[----:B------:R-:W-:-:S07]  /*07b0*/  FFMA R15, R25, R22, R6 ;  /* 0x00000016190f7223 */ /* 0x000fce0000000006 */
.L_x_3:
        /* <DEDUP_REMOVED lines=17> */
[----:B------:R-:W5:Y:S01]  /*08d0*/  LDG.E R14, desc[UR16][R4.64+0xc] ;  /* 0x00000c10040e7981 */ /* 0x000f62000c1e1900 */
[----:B------:R-:W-:Y:S01]  /*08e0*/  IADD3 R8, PT, PT, R8, 0x4, RZ ;  /* 0x0000000408087810 */ /* 0x000fe20007ffe0ff */
[----:B--2---:R-:W-:-:S04]  /*08f0*/  FFMA R6, R6, R9, R15 ;  /* 0x0000000906067223 */ /* 0x004fc8000000000f */
[----:B---3--:R-:W-:-:S04]  /*0900*/  FFMA R6, R11, R10, R6 ;  /* 0x0000000a0b067223 */ /* 0x008fc80000000006 */
[----:B----4-:R-:W-:-:S04]  /*0910*/  FFMA R6, R13, R12, R6 ;  /* 0x0000000c0d067223 */ /* 0x010fc80000000006 */
[----:B-----5:R-:W-:-:S07]  /*0920*/  FFMA R15, R17, R14, R6 ;  /* 0x0000000e110f7223 */ /* 0x020fce0000000006 */
.L_x_4:
[----:B------:R-:W-:Y:S05]  /*0930*/  BRA.U !UP1, `(.L_x_0) ;  /* 0x0000000109487547 */ /* 0x000fea000b800000 */
[----:B------:R-:W0:Y:S01]  /*0940*/  LDC.64 R2, c[0x0][0x388] ;  /* 0x0000e200ff027b82 */ /* 0x000e220000000a00 */
[----:B------:R-:W-:Y:S01]  /*0950*/  IADD3 R7, PT, PT, R7, R8, RZ ;  /* 0x0000000807077210 */ /* 0x000fe20007ffe0ff */
[----:B------:R-:W-:-:S06]  /*0960*/  UIADD3 UR4, UPT, UPT, -UR4, URZ, URZ ;  /* 0x000000ff04047290 */ /* 0x000fcc000fffe1ff */
[----:B------:R-:W1:Y:S01]  /*0970*/  LDC.64 R10, c[0x0][0x380] ;  /* 0x0000e000ff0a7b82 */ /* 0x000e620000000a00 */
[----:B0-----:R-:W-:-:S03]  /*0980*/  IMAD.WIDE.U32 R2, R8, 0x4, R2 ;  /* 0x0000000408027825 */ /* 0x001fc600078e0002 */
[----:B------:R-:W-:Y:S02]  /*0990*/  MOV R6, R2 ;  /* 0x0000000200067202 */ /* 0x000fe40000000f00 */
[----:B------:R-:W-:-:S07]  /*09a0*/  MOV R5, R3 ;  /* 0x0000000300057202 */ /* 0x000fce0000000f00 */
.L_x_5:
[----:B-1----:R-:W-:Y:S01]  /*09b0*/  IMAD.WIDE R2, R7, 0x4, R10 ;  /* 0x0000000407027825 */ /* 0x002fe200078e020a */
[----:B------:R-:W-:-:S05]  /*09c0*/  MOV R4, R6 ;  /* 0x0000000600047202 */ /* 0x000fca0000000f00 */
[----:B------:R-:W2:Y:S04]  /*09d0*/  LDG.E R2, desc[UR16][R2.64] ;  /* 0x0000001002027981 */ /* 0x000ea8000c1e1900 */
[----:B------:R0:W2:Y:S01]  /*09e0*/  LDG.E R4, desc[UR16][R4.64] ;  /* 0x0000001004047981 */ /* 0x0000a2000c1e1900 */
[----:B------:R-:W-:Y:S01]  /*09f0*/  UIADD3 UR4, UPT, UPT, UR4, 0x1, URZ ;  /* 0x0000000104047890 */ /* 0x000fe2000fffe0ff */
[----:B------:R-:W-:Y:S02]  /*0a00*/  IADD3 R6, P0, PT, R6, 0x4, RZ ;  /* 0x0000000406067810 */ /* 0x000fe40007f1e0ff */
[----:B------:R-:W-:Y:S01]  /*0a10*/  IADD3 R7, PT, PT, R7, 0x1, RZ ;  /* 0x0000000107077810 */ /* 0x000fe20007ffe0ff */
[----:B------:R-:W-:Y:S01]  /*0a20*/  UISETP.NE.AND UP0, UPT, UR4, URZ, UPT ;  /* 0x000000ff0400728c */ /* 0x000fe2000bf05270 */
[----:B0-----:R-:W-:Y:S01]  /*0a30*/  IADD3.X R5, PT, PT, RZ, R5, RZ, P0, !PT ;  /* 0x00000005ff057210 */ /* 0x001fe200007fe4ff */
[----:B--2---:R-:W-:-:S07]  /*0a40*/  FFMA R15, R2, R4, R15 ;  /* 0x00000004020f7223 */ /* 0x004fce000000000f */
[----:B------:R-:W-:Y:S05]  /*0a50*/  BRA.U UP0, `(.L_x_5) ;  /* 0xfffffffd00d47547 */ /* 0x000fea000b83ffff */
.L_x_0:
[----:B------:R-:W0:Y:S02]  /*0a60*/  LDC.64 R2, c[0x0][0x390] ;  /* 0x0000e400ff027b82 */ /* 0x000e240000000a00 */
[----:B0-----:R-:W-:-:S05]  /*0a70*/  IMAD.WIDE R2, R0, 0x4, R2 ;  /* 0x0000000400027825 */ /* 0x001fca00078e0202 */
[----:B------:R-:W-:Y:S01]  /*0a80*/  STG.E desc[UR16][R2.64], R15 ;  /* 0x0000000f02007986 */ /* 0x000fe2000c101910 */
[----:B------:R-:W-:Y:S05]  /*0a90*/  EXIT ;  /* 0x000000000000794d */ /* 0x000fea0003800000 */
.L_x_6:
[----:B------:R-:W-:-:S00]  /*0aa0*/  BRA `(.L_x_6) ;  /* 0xfffffffc00fc7947 */ /* 0x000fc0000383ffff */
[----:B------:R-:W-:-:S00]  /*0ab0*/  NOP ;  /* 0x0000000000007918 */ /* 0x000fc00000000000 */
        /* <DEDUP_REMOVED lines=12> */
.L_x_7:


//--------------------- .nv.shared.reserved.0     --------------------------
	.section	.nv.shared.reserved.0,"aw",@nobits
	.weak		__nv_reservedSMEM_offset_0_alias
	.size		__nv_reservedSMEM_offset_0_alias, 0, 64
	.other		__nv_reservedSMEM_offset_0_alias,@"STO_CUDA_RESERVED_SHARED STV_DEFAULT"
__nv_reservedSMEM_offset_0_alias:
	.zero		0
	.zero		64


//--------------------- .nv.constant0._Z11gemv_kernelPKfS0_Pfii --------------------------
	.section	.nv.constant0._Z11gemv_kernelPKfS0_Pfii,"a",@progbits
	.sectionflags	@""
	.align	4
.nv.constant0._Z11gemv_kernelPKfS0_Pfii:
	.zero		928


//--------------------- SYMBOLS --------------------------

	.type		.nv.reservedSmem.offset0,@object
	.size		.nv.reservedSmem.offset0,0x4
